//
// Generated by NVIDIA NVVM Compiler
//
// Compiler Build ID: CL-36424714
// Cuda compilation tools, release 13.0, V13.0.88
// Based on NVVM 20.0.0
//

.version 9.0
.target sm_100
.address_size 64

	// .globl	_Z11matMulNaivePKfS0_Pfii

.visible .entry _Z11matMulNaivePKfS0_Pfii(
	.param .u64 .ptr .align 1 _Z11matMulNaivePKfS0_Pfii_param_0,
	.param .u64 .ptr .align 1 _Z11matMulNaivePKfS0_Pfii_param_1,
	.param .u64 .ptr .align 1 _Z11matMulNaivePKfS0_Pfii_param_2,
	.param .u32 _Z11matMulNaivePKfS0_Pfii_param_3,
	.param .u32 _Z11matMulNaivePKfS0_Pfii_param_4
)
{
	.reg .pred 	%p<13>;
	.reg .b32 	%r<40>;
	.reg .b32 	%f<68>;
	.reg .b64 	%rd<67>;

	ld.param.u64 	%rd14, [_Z11matMulNaivePKfS0_Pfii_param_0];
	ld.param.u64 	%rd15, [_Z11matMulNaivePKfS0_Pfii_param_1];
	ld.param.u32 	%r18, [_Z11matMulNaivePKfS0_Pfii_param_3];
	ld.param.u32 	%r17, [_Z11matMulNaivePKfS0_Pfii_param_4];
	cvta.to.global.u64 	%rd1, %rd15;
	cvta.to.global.u64 	%rd2, %rd14;
	mov.u32 	%r19, %ctaid.y;
	mov.u32 	%r20, %ntid.y;
	mov.u32 	%r21, %tid.y;
	mad.lo.s32 	%r1, %r19, %r20, %r21;
	mov.u32 	%r22, %ctaid.x;
	mov.u32 	%r23, %ntid.x;
	mov.u32 	%r24, %tid.x;
	mad.lo.s32 	%r2, %r22, %r23, %r24;
	setp.ge.s32 	%p1, %r1, %r18;
	setp.ge.s32 	%p2, %r2, %r17;
	or.pred  	%p3, %p1, %p2;
	@%p3 bra 	$L__BB0_14;
	setp.lt.s32 	%p4, %r17, 1;
	mov.f32 	%f67, 0f00000000;
	@%p4 bra 	$L__BB0_13;
	mul.lo.s32 	%r3, %r17, %r1;
	and.b32  	%r4, %r17, 7;
	setp.lt.u32 	%p5, %r17, 8;
	mov.f32 	%f67, 0f00000000;
	mov.b32 	%r38, 0;
	@%p5 bra 	$L__BB0_5;
	and.b32  	%r38, %r17, 2147483640;
	neg.s32 	%r36, %r38;
	mul.wide.u32 	%rd16, %r17, 4;
	add.s64 	%rd3, %rd1, %rd16;
	mul.wide.u32 	%rd17, %r17, 8;
	add.s64 	%rd4, %rd1, %rd17;
	mul.wide.u32 	%rd18, %r17, 12;
	add.s64 	%rd5, %rd1, %rd18;
	mul.wide.u32 	%rd19, %r17, 16;
	add.s64 	%rd6, %rd1, %rd19;
	mul.wide.u32 	%rd20, %r17, 20;
	add.s64 	%rd7, %rd1, %rd20;
	mul.wide.u32 	%rd21, %r17, 24;
	add.s64 	%rd8, %rd1, %rd21;
	mul.wide.u32 	%rd22, %r17, 28;
	add.s64 	%rd9, %rd1, %rd22;
	mul.wide.u32 	%rd23, %r3, 4;
	add.s64 	%rd24, %rd23, %rd2;
	add.s64 	%rd66, %rd24, 16;
	mov.f32 	%f67, 0f00000000;
	mov.u32 	%r35, %r2;
$L__BB0_4:
	.pragma "nounroll";
	mul.wide.s32 	%rd25, %r35, 4;
	add.s64 	%rd26, %rd3, %rd25;
	add.s64 	%rd27, %rd4, %rd25;
	add.s64 	%rd28, %rd5, %rd25;
	add.s64 	%rd29, %rd6, %rd25;
	add.s64 	%rd30, %rd7, %rd25;
	add.s64 	%rd31, %rd8, %rd25;
	add.s64 	%rd32, %rd9, %rd25;
	add.s64 	%rd33, %rd1, %rd25;
	ld.global.f32 	%f17, [%rd66+-16];
	ld.global.f32 	%f18, [%rd33];
	fma.rn.f32 	%f19, %f17, %f18, %f67;
	ld.global.f32 	%f20, [%rd66+-12];
	ld.global.f32 	%f21, [%rd26];
	fma.rn.f32 	%f22, %f20, %f21, %f19;
	ld.global.f32 	%f23, [%rd66+-8];
	ld.global.f32 	%f24, [%rd27];
	fma.rn.f32 	%f25, %f23, %f24, %f22;
	ld.global.f32 	%f26, [%rd66+-4];
	ld.global.f32 	%f27, [%rd28];
	fma.rn.f32 	%f28, %f26, %f27, %f25;
	ld.global.f32 	%f29, [%rd66];
	ld.global.f32 	%f30, [%rd29];
	fma.rn.f32 	%f31, %f29, %f30, %f28;
	ld.global.f32 	%f32, [%rd66+4];
	ld.global.f32 	%f33, [%rd30];
	fma.rn.f32 	%f34, %f32, %f33, %f31;
	ld.global.f32 	%f35, [%rd66+8];
	ld.global.f32 	%f36, [%rd31];
	fma.rn.f32 	%f37, %f35, %f36, %f34;
	ld.global.f32 	%f38, [%rd66+12];
	ld.global.f32 	%f39, [%rd32];
	fma.rn.f32 	%f67, %f38, %f39, %f37;
	add.s32 	%r36, %r36, 8;
	shl.b32 	%r26, %r17, 3;
	add.s32 	%r35, %r35, %r26;
	add.s64 	%rd66, %rd66, 32;
	setp.ne.s32 	%p6, %r36, 0;
	@%p6 bra 	$L__BB0_4;
$L__BB0_5:
	setp.eq.s32 	%p7, %r4, 0;
	@%p7 bra 	$L__BB0_13;
	and.b32  	%r12, %r17, 3;
	setp.lt.u32 	%p8, %r4, 4;
	@%p8 bra 	$L__BB0_8;
	add.s32 	%r27, %r38, %r3;
	mul.wide.u32 	%rd34, %r27, 4;
	add.s64 	%rd35, %rd2, %rd34;
	ld.global.f32 	%f41, [%rd35];
	mad.lo.s32 	%r28, %r38, %r17, %r2;
	mul.wide.s32 	%rd36, %r28, 4;
	add.s64 	%rd37, %rd1, %rd36;
	ld.global.f32 	%f42, [%rd37];
	fma.rn.f32 	%f43, %f41, %f42, %f67;
	cvt.u64.u32 	%rd38, %r3;
	cvt.u64.u32 	%rd39, %r38;
	add.s64 	%rd40, %rd39, %rd38;
	shl.b64 	%rd41, %rd40, 2;
	add.s64 	%rd42, %rd2, %rd41;
	ld.global.f32 	%f44, [%rd42+4];
	mul.wide.u32 	%rd43, %r17, 4;
	add.s64 	%rd44, %rd37, %rd43;
	ld.global.f32 	%f45, [%rd44];
	fma.rn.f32 	%f46, %f44, %f45, %f43;
	ld.global.f32 	%f47, [%rd42+8];
	add.s64 	%rd45, %rd44, %rd43;
	ld.global.f32 	%f48, [%rd45];
	fma.rn.f32 	%f49, %f47, %f48, %f46;
	ld.global.f32 	%f50, [%rd42+12];
	add.s64 	%rd46, %rd45, %rd43;
	ld.global.f32 	%f51, [%rd46];
	fma.rn.f32 	%f67, %f50, %f51, %f49;
	add.s32 	%r38, %r38, 4;
$L__BB0_8:
	setp.eq.s32 	%p9, %r12, 0;
	@%p9 bra 	$L__BB0_13;
	setp.eq.s32 	%p10, %r12, 1;
	@%p10 bra 	$L__BB0_11;
	add.s32 	%r29, %r38, %r3;
	mul.wide.u32 	%rd47, %r29, 4;
	add.s64 	%rd48, %rd2, %rd47;
	ld.global.f32 	%f53, [%rd48];
	mad.lo.s32 	%r30, %r38, %r17, %r2;
	mul.wide.s32 	%rd49, %r30, 4;
	add.s64 	%rd50, %rd1, %rd49;
	ld.global.f32 	%f54, [%rd50];
	fma.rn.f32 	%f55, %f53, %f54, %f67;
	cvt.u64.u32 	%rd51, %r3;
	cvt.u64.u32 	%rd52, %r38;
	add.s64 	%rd53, %rd52, %rd51;
	shl.b64 	%rd54, %rd53, 2;
	add.s64 	%rd55, %rd2, %rd54;
	ld.global.f32 	%f56, [%rd55+4];
	mul.wide.u32 	%rd56, %r17, 4;
	add.s64 	%rd57, %rd50, %rd56;
	ld.global.f32 	%f57, [%rd57];
	fma.rn.f32 	%f67, %f56, %f57, %f55;
	add.s32 	%r38, %r38, 2;
$L__BB0_11:
	and.b32  	%r31, %r17, 1;
	setp.eq.b32 	%p11, %r31, 1;
	not.pred 	%p12, %p11;
	@%p12 bra 	$L__BB0_13;
	add.s32 	%r32, %r38, %r3;
	mul.wide.u32 	%rd58, %r32, 4;
	add.s64 	%rd59, %rd2, %rd58;
	ld.global.f32 	%f58, [%rd59];
	mad.lo.s32 	%r33, %r38, %r17, %r2;
	mul.wide.s32 	%rd60, %r33, 4;
	add.s64 	%rd61, %rd1, %rd60;
	ld.global.f32 	%f59, [%rd61];
	fma.rn.f32 	%f67, %f58, %f59, %f67;
$L__BB0_13:
	ld.param.u64 	%rd65, [_Z11matMulNaivePKfS0_Pfii_param_2];
	mad.lo.s32 	%r34, %r17, %r1, %r2;
	cvta.to.global.u64 	%rd62, %rd65;
	mul.wide.s32 	%rd63, %r34, 4;
	add.s64 	%rd64, %rd62, %rd63;
	st.global.f32 	[%rd64], %f67;
$L__BB0_14:
	ret;

}


// ===== COMPILED SASS (sm_100) =====

	.target	sm_100

	.elftype	@"ET_EXEC"


//--------------------- .note.nv.tkinfo           --------------------------
	.section	.note.nv.tkinfo,"",@"SHT_NOTE"
	.sectionflags	@"SHF_NOTE_NV_TKINFO"
	.tkinfo
        /*0018*/ 	.word	0x00000002
        /*0030*/ 	.string	""
        /*0030*/ 	.string	"ptxas"
        /*0030*/ 	.string	"Cuda compilation tools, release 13.0, V13.0.88"
        /*0030*/ 	.string	"Build cuda_13.0.r13.0/compiler.36424714_0"
        /*0030*/ 	.string	"-arch sm_100 -m 64 "



//--------------------- .note.nv.cuinfo           --------------------------
	.section	.note.nv.cuinfo,"",@"SHT_NOTE"
	.sectionflags	@"SHF_NOTE_NV_CUINFO"
        /*0018*/ 	.short	0x0002
        /*001a*/ 	.short	0x0064
        /*001c*/ 	.short	0x0082
	.zero		2


//--------------------- .nv.info                  --------------------------
	.section	.nv.info,"",@"SHT_CUDA_INFO"
	.align	4


	//----- nvinfo : EIATTR_REGCOUNT
	.align		4
        /*0000*/ 	.byte	0x04, 0x2f
        /*0002*/ 	.short	(.L_1 - .L_0)
	.align		4
.L_0:
        /*0004*/ 	.word	index@(_Z11matMulNaivePKfS0_Pfii)
        /*0008*/ 	.word	0x0000001e


	//----- nvinfo : EIATTR_FRAME_SIZE
	.align		4
.L_1:
        /*000c*/ 	.byte	0x04, 0x11
        /*000e*/ 	.short	(.L_3 - .L_2)
	.align		4
.L_2:
        /*0010*/ 	.word	index@(_Z11matMulNaivePKfS0_Pfii)
        /*0014*/ 	.word	0x00000000


	//----- nvinfo : EIATTR_MIN_STACK_SIZE
	.align		4
.L_3:
        /*0018*/ 	.byte	0x04, 0x12
        /*001a*/ 	.short	(.L_5 - .L_4)
	.align		4
.L_4:
        /*001c*/ 	.word	index@(_Z11matMulNaivePKfS0_Pfii)
        /*0020*/ 	.word	0x00000000
.L_5:


//--------------------- .nv.compat                --------------------------
	.section	.nv.compat,"",@"SHT_CUDA_COMPAT_INFO"
	.align	4
        /*0000*/ 	.byte	0x02, 0x09, 0x00, 0x00, 0x02, 0x02, 0x01, 0x00, 0x02, 0x05, 0x05, 0x00, 0x03, 0x07, 0x01, 0x01
        /*0010*/ 	.byte	0x02, 0x03, 0x00, 0x00, 0x02, 0x06, 0x01, 0x00, 0x04, 0x0b, 0x08, 0x00, 0x09, 0x00, 0x00, 0x00
        /*0020*/ 	.byte	0x00, 0x00, 0x00, 0x00


//--------------------- .nv.info._Z11matMulNaivePKfS0_Pfii --------------------------
	.section	.nv.info._Z11matMulNaivePKfS0_Pfii,"",@"SHT_CUDA_INFO"
	.sectionflags	@""
	.align	4


	//----- nvinfo : EIATTR_CUDA_API_VERSION
	.align		4
        /*0000*/ 	.byte	0x04, 0x37
        /*0002*/ 	.short	(.L_7 - .L_6)
.L_6:
        /*0004*/ 	.word	0x00000082


	//----- nvinfo : EIATTR_KPARAM_INFO
	.align		4
.L_7:
        /*0008*/ 	.byte	0x04, 0x17
        /*000a*/ 	.short	(.L_9 - .L_8)
.L_8:
        /*000c*/ 	.word	0x00000000
        /*0010*/ 	.short	0x0004
        /*0012*/ 	.short	0x001c
        /*0014*/ 	.byte	0x00, 0xf0, 0x11, 0x00


	//----- nvinfo : EIATTR_KPARAM_INFO
	.align		4
.L_9:
        /*0018*/ 	.byte	0x04, 0x17
        /*001a*/ 	.short	(.L_11 - .L_10)
.L_10:
        /*001c*/ 	.word	0x00000000
        /*0020*/ 	.short	0x0003
        /*0022*/ 	.short	0x0018
        /*0024*/ 	.byte	0x00, 0xf0, 0x11, 0x00


	//----- nvinfo : EIATTR_KPARAM_INFO
	.align		4
.L_11:
        /*0028*/ 	.byte	0x04, 0x17
        /*002a*/ 	.short	(.L_13 - .L_12)
.L_12:
        /*002c*/ 	.word	0x00000000
        /*0030*/ 	.short	0x0002
        /*0032*/ 	.short	0x0010
        /*0034*/ 	.byte	0x00, 0xf5, 0x21, 0x00


	//----- nvinfo : EIATTR_KPARAM_INFO
	.align		4
.L_13:
        /*0038*/ 	.byte	0x04, 0x17
        /*003a*/ 	.short	(.L_15 - .L_14)
.L_14:
        /*003c*/ 	.word	0x00000000
        /*0040*/ 	.short	0x0001
        /*0042*/ 	.short	0x0008
        /*0044*/ 	.byte	0x00, 0xf5, 0x21, 0x00


	//----- nvinfo : EIATTR_KPARAM_INFO
	.align		4
.L_15:
        /*0048*/ 	.byte	0x04, 0x17
        /*004a*/ 	.short	(.L_17 - .L_16)
.L_16:
        /*004c*/ 	.word	0x00000000
        /*0050*/ 	.short	0x0000
        /*0052*/ 	.short	0x0000
        /*0054*/ 	.byte	0x00, 0xf5, 0x21, 0x00


	//----- nvinfo : EIATTR_SPARSE_MMA_MASK
	.align		4
.L_17:
        /*0058*/ 	.byte	0x03, 0x50
        /*005a*/ 	.short	0x0000


	//----- nvinfo : EIATTR_MAXREG_COUNT
	.align		4
        /*005c*/ 	.byte	0x03, 0x1b
        /*005e*/ 	.short	0x00ff


	//----- nvinfo : EIATTR_MERCURY_ISA_VERSION
	.align		4
        /*0060*/ 	.byte	0x03, 0x5f
        /*0062*/ 	.short	0x0101


	//----- nvinfo : EIATTR_VRC_CTA_INIT_COUNT
	.align		4
        /*0064*/ 	.byte	0x02, 0x4a
	.zero		1
	.zero		1


	//----- nvinfo : EIATTR_EXIT_INSTR_OFFSETS
	.align		4
        /*0068*/ 	.byte	0x04, 0x1c
        /*006a*/ 	.short	(.L_19 - .L_18)


	//   ....[0]....
.L_18:
        /*006c*/ 	.word	0x000000c0


	//   ....[1]....
        /*0070*/ 	.word	0x00000ae0


	//----- nvinfo : EIATTR_CBANK_PARAM_SIZE
	.align		4
.L_19:
        /*0074*/ 	.byte	0x03, 0x19
        /*0076*/ 	.short	0x0020


	//----- nvinfo : EIATTR_PARAM_CBANK
	.align		4
        /*0078*/ 	.byte	0x04, 0x0a
        /*007a*/ 	.short	(.L_21 - .L_20)
	.align		4
.L_20:
        /*007c*/ 	.word	index@(.nv.constant0._Z11matMulNaivePKfS0_Pfii)
        /*0080*/ 	.short	0x0380
        /*0082*/ 	.short	0x0020


	//----- nvinfo : EIATTR_SW_WAR
	.align		4
.L_21:
        /*0084*/ 	.byte	0x04, 0x36
        /*0086*/ 	.short	(.L_23 - .L_22)
.L_22:
        /*0088*/ 	.word	0x00000008
.L_23:


//--------------------- .nv.callgraph             --------------------------
	.section	.nv.callgraph,"",@"SHT_CUDA_CALLGRAPH"
	.align	4
	.sectionentsize	8
	.align		4
        /*0000*/ 	.word	0x00000000
	.align		4
        /*0004*/ 	.word	0xffffffff
	.align		4
        /*0008*/ 	.word	0x00000000
	.align		4
        /*000c*/ 	.word	0xfffffffe
	.align		4
        /*0010*/ 	.word	0x00000000
	.align		4
        /*0014*/ 	.word	0xfffffffd
	.align		4
        /*0018*/ 	.word	0x00000000
	.align		4
        /*001c*/ 	.word	0xfffffffc


//--------------------- .text._Z11matMulNaivePKfS0_Pfii --------------------------
	.section	.text._Z11matMulNaivePKfS0_Pfii,"ax",@progbits
	.align	128
        .global         _Z11matMulNaivePKfS0_Pfii
        .type           _Z11matMulNaivePKfS0_Pfii,@function
        .size           _Z11matMulNaivePKfS0_Pfii,(.L_x_5 - _Z11matMulNaivePKfS0_Pfii)
        .other          _Z11matMulNaivePKfS0_Pfii,@"STO_CUDA_ENTRY STV_DEFAULT"
_Z11matMulNaivePKfS0_Pfii:
.text._Z11matMulNaivePKfS0_Pfii:
[----:B------:R-:W-:Y:S01]  /*0000*/  LDC R1, c[0x0][0x37c] ;  /* 0x0000df00ff017b82 */ /* 0x000fe20000000800 */
[----:B------:R-:W0:Y:S07]  /*0010*/  S2R R3, SR_TID.X ;  /* 0x0000000000037919 */ /* 0x000e2e0000002100 */
[----:B------:R-:W1:Y:S01]  /*0020*/  LDC R13, c[0x0][0x364] ;  /* 0x0000d900ff0d7b82 */ /* 0x000e620000000800 */
[----:B------:R-:W2:Y:S01]  /*0030*/  LDCU.64 UR18, c[0x0][0x398] ;  /* 0x00007300ff1277ac */ /* 0x000ea20008000a00 */
[----:B------:R-:W1:Y:S06]  /*0040*/  S2R R2, SR_TID.Y ;  /* 0x0000000000027919 */ /* 0x000e6c0000002200 */
[----:B------:R-:W0:Y:S08]  /*0050*/  S2UR UR5, SR_CTAID.X ;  /* 0x00000000000579c3 */ /* 0x000e300000002500 */
[----:B------:R-:W0:Y:S08]  /*0060*/  LDC R0, c[0x0][0x360] ;  /* 0x0000d800ff007b82 */ /* 0x000e300000000800 */
[----:B------:R-:W1:Y:S01]  /*0070*/  S2UR UR4, SR_CTAID.Y ;  /* 0x00000000000479c3 */ /* 0x000e620000002600 */
[----:B0-----:R-:W-:-:S05]  /*0080*/  IMAD R0, R0, UR5, R3 ;  /* 0x0000000500007c24 */ /* 0x001fca000f8e0203 */
[----:B--2---:R-:W-:Y:S01]  /*0090*/  ISETP.GE.AND P0, PT, R0, UR19, PT ;  /* 0x0000001300007c0c */ /* 0x004fe2000bf06270 */
[----:B-1----:R-:W-:-:S05]  /*00a0*/  IMAD R13, R13, UR4, R2 ;  /* 0x000000040d0d7c24 */ /* 0x002fca000f8e0202 */
[----:B------:R-:W-:-:S13]  /*00b0*/  ISETP.GE.OR P0, PT, R13, UR18, P0 ;  /* 0x000000120d007c0c */ /* 0x000fda0008706670 */
[----:B------:R-:W-:Y:S05]  /*00c0*/  @P0 EXIT ;  /* 0x000000000000094d */ /* 0x000fea0003800000 */
[----:B------:R-:W-:Y:S01]  /*00d0*/  UISETP.GE.AND UP0, UPT, UR19, 0x1, UPT ;  /* 0x000000011300788c */ /* 0x000fe2000bf06270 */
[----:B------:R-:W-:Y:S01]  /*00e0*/  HFMA2 R12, -RZ, RZ, 0, 0 ;  /* 0x00000000ff0c7431 */ /* 0x000fe200000001ff */
[----:B------:R-:W0:Y:S07]  /*00f0*/  LDCU.64 UR16, c[0x0][0x358] ;  /* 0x00006b00ff1077ac */ /* 0x000e2e0008000a00 */
[----:B------:R-:W-:Y:S05]  /*0100*/  BRA.U !UP0, `(.L_x_0) ;  /* 0x0000000908647547 */ /* 0x000fea000b800000 */
[----:B------:R-:W-:Y:S02]  /*0110*/  UISETP.GE.U32.AND UP1, UPT, UR19, 0x8, UPT ;  /* 0x000000081300788c */ /* 0x000fe4000bf26070 */
[----:B------:R-:W-:Y:S01]  /*0120*/  IMAD R5, R13, UR19, RZ ;  /* 0x000000130d057c24 */ /* 0x000fe2000f8e02ff */
[----:B------:R-:W-:Y:S01]  /*0130*/  ULOP3.LUT UR18, UR19, 0x7, URZ, 0xc0, !UPT ;  /* 0x0000000713127892 */ /* 0x000fe2000f8ec0ff */
[----:B------:R-:W-:Y:S01]  /*0140*/  MOV R12, RZ ;  /* 0x000000ff000c7202 */ /* 0x000fe20000000f00 */
[----:B------:R-:W-:Y:S02]  /*0150*/  UMOV UR4, URZ ;  /* 0x000000ff00047c82 */ /* 0x000fe40008000000 */
[----:B------:R-:W-:Y:S02]  /*0160*/  UISETP.NE.AND UP0, UPT, UR18, URZ, UPT ;  /* 0x000000ff1200728c */ /* 0x000fe4000bf05270 */
[----:B------:R-:W-:Y:S09]  /*0170*/  BRA.U !UP1, `(.L_x_1) ;  /* 0x0000000509087547 */ /* 0x000ff2000b800000 */
[----:B------:R-:W1:Y:S01]  /*0180*/  LDCU.128 UR20, c[0x0][0x380] ;  /* 0x00007000ff1477ac */ /* 0x000e620008000c00 */
[----:B------:R-:W-:Y:S02]  /*0190*/  MOV R12, RZ ;  /* 0x000000ff000c7202 */ /* 0x000fe40000000f00 */
[----:B------:R-:W-:Y:S01]  /*01a0*/  MOV R14, R0 ;  /* 0x00000000000e7202 */ /* 0x000fe20000000f00 */
[----:B------:R-:W-:-:S04]  /*01b0*/  ULOP3.LUT UR4, UR19, 0x7ffffff8, URZ, 0xc0, !UPT ;  /* 0x7ffffff813047892 */ /* 0x000fc8000f8ec0ff */
[----:B------:R-:W-:Y:S01]  /*01c0*/  UIADD3 UR5, UPT, UPT, -UR4, URZ, URZ ;  /* 0x000000ff04057290 */ /* 0x000fe2000fffe1ff */
[----:B-1----:R-:W-:Y:S01]  /*01d0*/  MOV R2, UR20 ;  /* 0x0000001400027c02 */ /* 0x002fe20008000f00 */
[----:B------:R-:W-:Y:S01]  /*01e0*/  UIMAD.WIDE.U32 UR6, UR19, 0xc, UR22 ;  /* 0x0000000c130678a5 */ /* 0x000fe2000f8e0016 */
[----:B------:R-:W-:Y:S01]  /*01f0*/  MOV R3, UR21 ;  /* 0x0000001500037c02 */ /* 0x000fe20008000f00 */
[----:B------:R-:W-:Y:S02]  /*0200*/  UIMAD.WIDE.U32 UR8, UR19, 0x10, UR22 ;  /* 0x00000010130878a5 */ /* 0x000fe4000f8e0016 */
[----:B------:R-:W-:Y:S01]  /*0210*/  UIMAD.WIDE.U32 UR10, UR19, 0x14, UR22 ;  /* 0x00000014130a78a5 */ /* 0x000fe2000f8e0016 */
[----:B------:R-:W-:Y:S01]  /*0220*/  IMAD.WIDE.U32 R2, R5, 0x4, R2 ;  /* 0x0000000405027825 */ /* 0x000fe200078e0002 */
[----:B------:R-:W-:Y:S02]  /*0230*/  UIMAD.WIDE.U32 UR12, UR19, 0x18, UR22 ;  /* 0x00000018130c78a5 */ /* 0x000fe4000f8e0016 */
[----:B------:R-:W-:Y:S01]  /*0240*/  UIMAD.WIDE.U32 UR14, UR19, 0x1c, UR22 ;  /* 0x0000001c130e78a5 */ /* 0x000fe2000f8e0016 */
[----:B------:R-:W-:-:S04]  /*0250*/  IADD3 R2, P0, PT, R2, 0x10, RZ ;  /* 0x0000001002027810 */ /* 0x000fc80007f1e0ff */
[----:B------:R-:W-:-:S09]  /*0260*/  IADD3.X R3, PT, PT, RZ, R3, RZ, P0, !PT ;  /* 0x00000003ff037210 */ /* 0x000fd200007fe4ff */
.L_x_2:
[----:B------:R-:W-:Y:S01]  /*0270*/  HFMA2 R23, -RZ, RZ, 0, 2.384185791015625e-07 ;  /* 0x00000004ff177431 */ /* 0x000fe200000001ff */
[----:B------:R-:W-:Y:S01]  /*0280*/  UIMAD.WIDE.U32 UR24, UR19, 0x4, UR22 ;  /* 0x00000004131878a5 */ /* 0x000fe2000f8e0016 */
[----:B0-----:R-:W2:Y:S01]  /*0290*/  LDG.E R21, desc[UR16][R2.64+-0x10] ;  /* 0xfffff01002157981 */ /* 0x001ea2000c1e1900 */
[----:B------:R-:W-:Y:S01]  /*02a0*/  UIMAD.WIDE.U32 UR20, UR19, 0x8, UR22 ;  /* 0x00000008131478a5 */ /* 0x000fe2000f8e0016 */
[----:B------:R-:W-:Y:S01]  /*02b0*/  HFMA2 R5, -RZ, RZ, 0, 2.384185791015625e-07 ;  /* 0x00000004ff057431 */ /* 0x000fe200000001ff */
[----:B------:R-:W-:Y:S01]  /*02c0*/  MOV R11, 0x4 ;  /* 0x00000004000b7802 */ /* 0x000fe20000000f00 */
[----:B------:R-:W3:Y:S01]  /*02d0*/  LDG.E R19, desc[UR16][R2.64+-0xc] ;  /* 0xfffff41002137981 */ /* 0x000ee2000c1e1900 */
[----:B------:R-:W-:Y:S01]  /*02e0*/  MOV R8, UR24 ;  /* 0x0000001800087c02 */ /* 0x000fe20008000f00 */
[----:B------:R-:W-:Y:S01]  /*02f0*/  IMAD.U32 R9, RZ, RZ, UR25 ;  /* 0x00000019ff097e24 */ /* 0x000fe2000f8e00ff */
[----:B------:R-:W-:Y:S01]  /*0300*/  MOV R24, UR20 ;  /* 0x0000001400187c02 */ /* 0x000fe20008000f00 */
[C---:B------:R-:W-:Y:S01]  /*0310*/  IMAD.WIDE R22, R14.reuse, R23, UR22 ;  /* 0x000000160e167e25 */ /* 0x040fe2000f8e0217 */
[----:B------:R-:W-:Y:S01]  /*0320*/  MOV R25, UR21 ;  /* 0x0000001500197c02 */ /* 0x000fe20008000f00 */
[----:B------:R-:W4:Y:S02]  /*0330*/  LDG.E R17, desc[UR16][R2.64+-0x8] ;  /* 0xfffff81002117981 */ /* 0x000f24000c1e1900 */
[----:B------:R-:W-:-:S02]  /*0340*/  IMAD.WIDE R8, R14, 0x4, R8 ;  /* 0x000000040e087825 */ /* 0x000fc400078e0208 */
[----:B------:R-:W2:Y:S02]  /*0350*/  LDG.E R22, desc[UR16][R22.64] ;  /* 0x0000001016167981 */ /* 0x000ea4000c1e1900 */
[C---:B------:R-:W-:Y:S02]  /*0360*/  IMAD.WIDE R24, R14.reuse, 0x4, R24 ;  /* 0x000000040e187825 */ /* 0x040fe400078e0218 */
[----:B------:R0:W3:Y:S02]  /*0370*/  LDG.E R20, desc[UR16][R8.64] ;  /* 0x0000001008147981 */ /* 0x0000e4000c1e1900 */
[C---:B------:R-:W-:Y:S01]  /*0380*/  IMAD.WIDE R10, R14.reuse, R11, UR6 ;  /* 0x000000060e0a7e25 */ /* 0x040fe2000f8e020b */
[----:B------:R-:W-:Y:S01]  /*0390*/  MOV R7, 0x4 ;  /* 0x0000000400077802 */ /* 0x000fe20000000f00 */
[----:B------:R-:W4:Y:S02]  /*03a0*/  LDG.E R18, desc[UR16][R24.64] ;  /* 0x0000001018127981 */ /* 0x000f24000c1e1900 */
[----:B------:R-:W-:-:S02]  /*03b0*/  IMAD.WIDE R4, R14, R5, UR8 ;  /* 0x000000080e047e25 */ /* 0x000fc4000f8e0205 */
[----:B------:R1:W5:Y:S02]  /*03c0*/  LDG.E R16, desc[UR16][R10.64] ;  /* 0x000000100a107981 */ /* 0x000364000c1e1900 */
[----:B0-----:R-:W-:Y:S02]  /*03d0*/  HFMA2 R9, -RZ, RZ, 0, 2.384185791015625e-07 ;  /* 0x00000004ff097431 */ /* 0x001fe400000001ff */
[----:B------:R-:W5:Y:S01]  /*03e0*/  LDG.E R15, desc[UR16][R2.64+-0x4] ;  /* 0xfffffc10020f7981 */ /* 0x000f62000c1e1900 */
[----:B------:R-:W-:-:S03]  /*03f0*/  IMAD.WIDE R6, R14, R7, UR10 ;  /* 0x0000000a0e067e25 */ /* 0x000fc6000f8e0207 */
[----:B------:R0:W5:Y:S01]  /*0400*/  LDG.E R4, desc[UR16][R4.64] ;  /* 0x0000001004047981 */ /* 0x000162000c1e1900 */
[----:B------:R-:W-:-:S03]  /*0410*/  IMAD.MOV.U32 R27, RZ, RZ, 0x4 ;  /* 0x00000004ff1b7424 */ /* 0x000fc600078e00ff */
[----:B------:R-:W5:Y:S01]  /*0420*/  LDG.E R23, desc[UR16][R2.64] ;  /* 0x0000001002177981 */ /* 0x000f62000c1e1900 */
[----:B------:R-:W-:-:S03]  /*0430*/  IMAD.WIDE R8, R14, R9, UR12 ;  /* 0x0000000c0e087e25 */ /* 0x000fc6000f8e0209 */
[----:B------:R-:W5:Y:S01]  /*0440*/  LDG.E R7, desc[UR16][R6.64] ;  /* 0x0000001006077981 */ /* 0x000f62000c1e1900 */
[----:B-1----:R-:W-:-:S03]  /*0450*/  IMAD.WIDE R10, R14, R27, UR14 ;  /* 0x0000000e0e0a7e25 */ /* 0x002fc6000f8e021b */
[----:B------:R-:W5:Y:S04]  /*0460*/  LDG.E R24, desc[UR16][R2.64+0x4] ;  /* 0x0000041002187981 */ /* 0x000f68000c1e1900 */
[----:B------:R-:W5:Y:S04]  /*0470*/  LDG.E R8, desc[UR16][R8.64] ;  /* 0x0000001008087981 */ /* 0x000f68000c1e1900 */
[----:B------:R-:W5:Y:S04]  /*0480*/  LDG.E R25, desc[UR16][R2.64+0x8] ;  /* 0x0000081002197981 */ /* 0x000f68000c1e1900 */
[----:B------:R-:W5:Y:S04]  /*0490*/  LDG.E R10, desc[UR16][R10.64] ;  /* 0x000000100a0a7981 */ /* 0x000f68000c1e1900 */
[----:B------:R1:W5:Y:S01]  /*04a0*/  LDG.E R27, desc[UR16][R2.64+0xc] ;  /* 0x00000c10021b7981 */ /* 0x000362000c1e1900 */
[----:B------:R-:W-:-:S04]  /*04b0*/  UIADD3 UR5, UPT, UPT, UR5, 0x8, URZ ;  /* 0x0000000805057890 */ /* 0x000fc8000fffe0ff */
[----:B------:R-:W-:Y:S01]  /*04c0*/  UISETP.NE.AND UP1, UPT, UR5, URZ, UPT ;  /* 0x000000ff0500728c */ /* 0x000fe2000bf25270 */
[----:B0-----:R-:W-:Y:S02]  /*04d0*/  MOV R5, UR19 ;  /* 0x0000001300057c02 */ /* 0x001fe40008000f00 */
[----:B-1----:R-:W-:Y:S02]  /*04e0*/  IADD3 R2, P0, PT, R2, 0x20, RZ ;  /* 0x0000002002027810 */ /* 0x002fe40007f1e0ff */
[----:B------:R-:W-:Y:S02]  /*04f0*/  LEA R14, R5, R14, 0x3 ;  /* 0x0000000e050e7211 */ /* 0x000fe400078e18ff */
[----:B------:R-:W-:Y:S01]  /*0500*/  IADD3.X R3, PT, PT, RZ, R3, RZ, P0, !PT ;  /* 0x00000003ff037210 */ /* 0x000fe200007fe4ff */
[----:B--2---:R-:W-:-:S04]  /*0510*/  FFMA R22, R21, R22, R12 ;  /* 0x0000001615167223 */ /* 0x004fc8000000000c */
[----:B---3--:R-:W-:-:S04]  /*0520*/  FFMA R20, R19, R20, R22 ;  /* 0x0000001413147223 */ /* 0x008fc80000000016 */
[----:B----4-:R-:W-:-:S04]  /*0530*/  FFMA R18, R17, R18, R20 ;  /* 0x0000001211127223 */ /* 0x010fc80000000014 */
[----:B-----5:R-:W-:-:S04]  /*0540*/  FFMA R16, R15, R16, R18 ;  /* 0x000000100f107223 */ /* 0x020fc80000000012 */
[----:B------:R-:W-:-:S04]  /*0550*/  FFMA R23, R23, R4, R16 ;  /* 0x0000000417177223 */ /* 0x000fc80000000010 */
[----:B------:R-:W-:-:S04]  /*0560*/  FFMA R24, R24, R7, R23 ;  /* 0x0000000718187223 */ /* 0x000fc80000000017 */
[----:B------:R-:W-:-:S04]  /*0570*/  FFMA R8, R25, R8, R24 ;  /* 0x0000000819087223 */ /* 0x000fc80000000018 */
[----:B------:R-:W-:Y:S01]  /*0580*/  FFMA R12, R27, R10, R8 ;  /* 0x0000000a1b0c7223 */ /* 0x000fe20000000008 */
[----:B------:R-:W-:Y:S06]  /*0590*/  BRA.U UP1, `(.L_x_2) ;  /* 0xfffffffd01347547 */ /* 0x000fec000b83ffff */
.L_x_1:
[----:B------:R-:W-:Y:S05]  /*05a0*/  BRA.U !UP0, `(.L_x_0) ;  /* 0x00000005083c7547 */ /* 0x000fea000b800000 */
[----:B------:R-:W-:Y:S01]  /*05b0*/  UISETP.GE.U32.AND UP0, UPT, UR18, 0x4, UPT ;  /* 0x000000041200788c */ /* 0x000fe2000bf06070 */
[----:B------:R-:W-:Y:S01]  /*05c0*/  IMAD R2, R13, UR19, RZ ;  /* 0x000000130d027c24 */ /* 0x000fe2000f8e02ff */
[----:B------:R-:W-:-:S04]  /*05d0*/  ULOP3.LUT UR5, UR19, 0x3, URZ, 0xc0, !UPT ;  /* 0x0000000313057892 */ /* 0x000fc8000f8ec0ff */
[----:B------:R-:W-:-:S03]  /*05e0*/  UISETP.NE.AND UP1, UPT, UR5, URZ, UPT ;  /* 0x000000ff0500728c */ /* 0x000fc6000bf25270 */
[----:B------:R-:W-:Y:S08]  /*05f0*/  BRA.U !UP0, `(.L_x_3) ;  /* 0x00000001087c7547 */ /* 0x000ff0000b800000 */
[----:B------:R-:W1:Y:S01]  /*0600*/  LDC.64 R6, c[0x0][0x388] ;  /* 0x0000e200ff067b82 */ /* 0x000e620000000a00 */
[----:B------:R-:W2:Y:S01]  /*0610*/  LDCU.64 UR6, c[0x0][0x380] ;  /* 0x00007000ff0677ac */ /* 0x000ea20008000a00 */
[----:B------:R-:W-:Y:S01]  /*0620*/  MOV R5, UR4 ;  /* 0x0000000400057c02 */ /* 0x000fe20008000f00 */
[----:B------:R-:W-:Y:S01]  /*0630*/  IMAD.U32 R15, RZ, RZ, UR19 ;  /* 0x00000013ff0f7e24 */ /* 0x000fe2000f8e00ff */
[C---:B------:R-:W-:Y:S02]  /*0640*/  IADD3 R3, PT, PT, R2.reuse, UR4, RZ ;  /* 0x0000000402037c10 */ /* 0x040fe4000fffe0ff */
[----:B------:R-:W-:Y:S01]  /*0650*/  MOV R11, UR19 ;  /* 0x00000013000b7c02 */ /* 0x000fe20008000f00 */
[----:B------:R-:W-:Y:S01]  /*0660*/  IMAD R5, R5, UR19, R0 ;  /* 0x0000001305057c24 */ /* 0x000fe2000f8e0200 */
[----:B------:R-:W3:Y:S01]  /*0670*/  LDC.64 R8, c[0x0][0x380] ;  /* 0x0000e000ff087b82 */ /* 0x000ee20000000a00 */
[----:B------:R-:W-:Y:S02]  /*0680*/  IADD3 R14, P0, PT, R2, UR4, RZ ;  /* 0x00000004020e7c10 */ /* 0x000fe4000ff1e0ff */
[----:B------:R-:W-:Y:S01]  /*0690*/  MOV R17, UR19 ;  /* 0x0000001300117c02 */ /* 0x000fe20008000f00 */
[----:B-1----:R-:W-:-:S04]  /*06a0*/  IMAD.WIDE R6, R5, 0x4, R6 ;  /* 0x0000000405067825 */ /* 0x002fc800078e0206 */
[----:B------:R-:W-:Y:S02]  /*06b0*/  IMAD.WIDE.U32 R10, R11, 0x4, R6 ;  /* 0x000000040b0a7825 */ /* 0x000fe400078e0006 */
[----:B0-----:R-:W4:Y:S02]  /*06c0*/  LDG.E R6, desc[UR16][R6.64] ;  /* 0x0000001006067981 */ /* 0x001f24000c1e1900 */
[----:B---3--:R-:W-:Y:S01]  /*06d0*/  IMAD.WIDE.U32 R8, R3, 0x4, R8 ;  /* 0x0000000403087825 */ /* 0x008fe200078e0008 */
[----:B------:R-:W-:Y:S02]  /*06e0*/  IADD3.X R3, PT, PT, RZ, RZ, RZ, P0, !PT ;  /* 0x000000ffff037210 */ /* 0x000fe400007fe4ff */
[----:B--2---:R-:W-:-:S03]  /*06f0*/  LEA R4, P0, R14, UR6, 0x2 ;  /* 0x000000060e047c11 */ /* 0x004fc6000f8010ff */
[----:B------:R-:W4:Y:S01]  /*0700*/  LDG.E R9, desc[UR16][R8.64] ;  /* 0x0000001008097981 */ /* 0x000f22000c1e1900 */
[----:B------:R-:W-:Y:S01]  /*0710*/  LEA.HI.X R5, R14, UR7, R3, 0x2, P0 ;  /* 0x000000070e057c11 */ /* 0x000fe200080f1403 */
[----:B------:R-:W-:Y:S02]  /*0720*/  IMAD.WIDE.U32 R14, R15, 0x4, R10 ;  /* 0x000000040f0e7825 */ /* 0x000fe400078e000a */
[----:B------:R-:W2:Y:S04]  /*0730*/  LDG.E R3, desc[UR16][R10.64] ;  /* 0x000000100a037981 */ /* 0x000ea8000c1e1900 */
[----:B------:R-:W2:Y:S01]  /*0740*/  LDG.E R18, desc[UR16][R4.64+0x4] ;  /* 0x0000041004127981 */ /* 0x000ea2000c1e1900 */
[----:B------:R-:W-:-:S03]  /*0750*/  IMAD.WIDE.U32 R16, R17, 0x4, R14 ;  /* 0x0000000411107825 */ /* 0x000fc600078e000e */
[----:B------:R-:W3:Y:S04]  /*0760*/  LDG.E R19, desc[UR16][R14.64] ;  /* 0x000000100e137981 */ /* 0x000ee8000c1e1900 */
[----:B------:R-:W3:Y:S04]  /*0770*/  LDG.E R20, desc[UR16][R4.64+0x8] ;  /* 0x0000081004147981 */ /* 0x000ee8000c1e1900 */
[----:B------:R-:W5:Y:S04]  /*0780*/  LDG.E R22, desc[UR16][R4.64+0xc] ;  /* 0x00000c1004167981 */ /* 0x000f68000c1e1900 */
[----:B------:R-:W5:Y:S01]  /*0790*/  LDG.E R16, desc[UR16][R16.64] ;  /* 0x0000001010107981 */ /* 0x000f62000c1e1900 */
[----:B------:R-:W-:Y:S01]  /*07a0*/  UIADD3 UR4, UPT, UPT, UR4, 0x4, URZ ;  /* 0x0000000404047890 */ /* 0x000fe2000fffe0ff */
[----:B----4-:R-:W-:-:S04]  /*07b0*/  FFMA R9, R9, R6, R12 ;  /* 0x0000000609097223 */ /* 0x010fc8000000000c */
[----:B--2---:R-:W-:-:S04]  /*07c0*/  FFMA R3, R18, R3, R9 ;  /* 0x0000000312037223 */ /* 0x004fc80000000009 */
[----:B---3--:R-:W-:-:S04]  /*07d0*/  FFMA R3, R20, R19, R3 ;  /* 0x0000001314037223 */ /* 0x008fc80000000003 */
[----:B-----5:R-:W-:-:S07]  /*07e0*/  FFMA R12, R22, R16, R3 ;  /* 0x00000010160c7223 */ /* 0x020fce0000000003 */
.L_x_3:
[----:B------:R-:W-:Y:S05]  /*07f0*/  BRA.U !UP1, `(.L_x_0) ;  /* 0x0000000109a87547 */ /* 0x000fea000b800000 */
[----:B------:R-:W-:Y:S01]  /*0800*/  UISETP.NE.AND UP0, UPT, UR5, 0x1, UPT ;  /* 0x000000010500788c */ /* 0x000fe2000bf05270 */
[----:B------:R-:W-:Y:S01]  /*0810*/  MOV R9, UR4 ;  /* 0x0000000400097c02 */ /* 0x000fe20008000f00 */
[----:B------:R-:W-:Y:S02]  /*0820*/  ULOP3.LUT UR5, UR19, 0x1, URZ, 0xc0, !UPT ;  /* 0x0000000113057892 */ /* 0x000fe4000f8ec0ff */
[----:B------:R-:W-:Y:S02]  /*0830*/  MOV R17, UR19 ;  /* 0x0000001300117c02 */ /* 0x000fe40008000f00 */
[----:B------:R-:W-:Y:S01]  /*0840*/  UISETP.NE.U32.AND UP1, UPT, UR5, 0x1, UPT ;  /* 0x000000010500788c */ /* 0x000fe2000bf25070 */
[----:B------:R-:W-:-:S04]  /*0850*/  PLOP3.LUT P1, PT, PT, PT, UP0, 0x80, 0x8 ;  /* 0x000000000008781c */ /* 0x000fc80003f2f008 */
[----:B------:R-:W1:Y:S01]  /*0860*/  @UP0 LDCU.128 UR8, c[0x0][0x380] ;  /* 0x00007000ff0807ac */ /* 0x000e620008000c00 */
[----:B------:R-:W-:Y:S01]  /*0870*/  PLOP3.LUT P0, PT, PT, PT, UP1, 0x80, 0x8 ;  /* 0x000000000008781c */ /* 0x000fe20003f0f018 */
[----:B------:R-:W2:Y:S04]  /*0880*/  @UP0 LDCU.64 UR6, c[0x0][0x380] ;  /* 0x00007000ff0607ac */ /* 0x000ea80008000a00 */
[----:B------:R-:W3:Y:S03]  /*0890*/  @!UP1 LDCU.128 UR12, c[0x0][0x380] ;  /* 0x00007000ff0c97ac */ /* 0x000ee60008000c00 */
[C---:B------:R-:W-:Y:S02]  /*08a0*/  @P1 IADD3 R3, PT, PT, R2.reuse, UR4, RZ ;  /* 0x0000000402031c10 */ /* 0x040fe4000fffe0ff */
[----:B------:R-:W-:Y:S01]  /*08b0*/  @P1 IADD3 R5, P2, PT, R2, UR4, RZ ;  /* 0x0000000402051c10 */ /* 0x000fe2000ff5e0ff */
[----:B------:R-:W-:-:S04]  /*08c0*/  @UP0 UIADD3 UR4, UPT, UPT, UR4, 0x2, URZ ;  /* 0x0000000204040890 */ /* 0x000fc8000fffe0ff */
[----:B------:R-:W-:Y:S01]  /*08d0*/  @P1 IMAD.X R8, RZ, RZ, RZ, P2 ;  /* 0x000000ffff081224 */ /* 0x000fe200010e06ff */
[----:B-1----:R-:W-:Y:S02]  /*08e0*/  MOV R14, UR8 ;  /* 0x00000008000e7c02 */ /* 0x002fe40008000f00 */
[----:B------:R-:W-:Y:S02]  /*08f0*/  MOV R15, UR9 ;  /* 0x00000009000f7c02 */ /* 0x000fe40008000f00 */
[----:B------:R-:W-:Y:S02]  /*0900*/  MOV R6, UR10 ;  /* 0x0000000a00067c02 */ /* 0x000fe40008000f00 */
[----:B------:R-:W-:Y:S01]  /*0910*/  MOV R7, UR11 ;  /* 0x0000000b00077c02 */ /* 0x000fe20008000f00 */
[----:B------:R-:W-:Y:S01]  /*0920*/  @P1 IMAD.WIDE.U32 R14, R3, 0x4, R14 ;  /* 0x00000004030e1825 */ /* 0x000fe200078e000e */
[----:B--2---:R-:W-:-:S03]  /*0930*/  @P1 LEA R4, P2, R5, UR6, 0x2 ;  /* 0x0000000605041c11 */ /* 0x004fc6000f8410ff */
[----:B------:R-:W-:Y:S01]  /*0940*/  @P1 IMAD R3, R9, UR19, R0 ;  /* 0x0000001309031c24 */ /* 0x000fe2000f8e0200 */
[----:B------:R-:W-:-:S03]  /*0950*/  MOV R21, UR4 ;  /* 0x0000000400157c02 */ /* 0x000fc60008000f00 */
[----:B------:R-:W-:Y:S01]  /*0960*/  @P1 IMAD.WIDE R6, R3, 0x4, R6 ;  /* 0x0000000403061825 */ /* 0x000fe200078e0206 */
[----:B------:R-:W-:Y:S01]  /*0970*/  @P1 LEA.HI.X R5, R5, UR7, R8, 0x2, P2 ;  /* 0x0000000705051c11 */ /* 0x000fe200090f1408 */
[----:B0-----:R-:W2:Y:S01]  /*0980*/  @P1 LDG.E R3, desc[UR16][R14.64] ;  /* 0x000000100e031981 */ /* 0x001ea2000c1e1900 */
[----:B---3--:R-:W-:Y:S01]  /*0990*/  MOV R8, UR12 ;  /* 0x0000000c00087c02 */ /* 0x008fe20008000f00 */
[----:B------:R-:W-:Y:S01]  /*09a0*/  @!P0 IMAD R21, R21, UR19, R0 ;  /* 0x0000001315158c24 */ /* 0x000fe2000f8e0200 */
[----:B------:R-:W-:Y:S01]  /*09b0*/  MOV R9, UR13 ;  /* 0x0000000d00097c02 */ /* 0x000fe20008000f00 */
[----:B------:R-:W-:Y:S01]  /*09c0*/  @P1 IMAD.WIDE.U32 R16, R17, 0x4, R6 ;  /* 0x0000000411101825 */ /* 0x000fe200078e0006 */
[----:B------:R-:W-:Y:S01]  /*09d0*/  @!P0 IADD3 R19, PT, PT, R2, UR4, RZ ;  /* 0x0000000402138c10 */ /* 0x000fe2000fffe0ff */
[----:B------:R-:W2:Y:S01]  /*09e0*/  @P1 LDG.E R6, desc[UR16][R6.64] ;  /* 0x0000001006061981 */ /* 0x000ea2000c1e1900 */
[----:B------:R-:W-:Y:S02]  /*09f0*/  MOV R10, UR14 ;  /* 0x0000000e000a7c02 */ /* 0x000fe40008000f00 */
[----:B------:R-:W-:Y:S01]  /*0a00*/  MOV R11, UR15 ;  /* 0x0000000f000b7c02 */ /* 0x000fe20008000f00 */
[----:B------:R-:W-:Y:S01]  /*0a10*/  @!P0 IMAD.WIDE.U32 R8, R19, 0x4, R8 ;  /* 0x0000000413088825 */ /* 0x000fe200078e0008 */
[----:B------:R-:W3:Y:S03]  /*0a20*/  @P1 LDG.E R16, desc[UR16][R16.64] ;  /* 0x0000001010101981 */ /* 0x000ee6000c1e1900 */
[----:B------:R-:W-:Y:S01]  /*0a30*/  @!P0 IMAD.WIDE R10, R21, 0x4, R10 ;  /* 0x00000004150a8825 */ /* 0x000fe200078e020a */
[----:B------:R-:W3:Y:S04]  /*0a40*/  @P1 LDG.E R4, desc[UR16][R4.64+0x4] ;  /* 0x0000041004041981 */ /* 0x000ee8000c1e1900 */
[----:B------:R-:W4:Y:S04]  /*0a50*/  @!P0 LDG.E R9, desc[UR16][R8.64] ;  /* 0x0000001008098981 */ /* 0x000f28000c1e1900 */
[----:B------:R-:W4:Y:S01]  /*0a60*/  @!P0 LDG.E R10, desc[UR16][R10.64] ;  /* 0x000000100a0a8981 */ /* 0x000f22000c1e1900 */
[----:B--2---:R-:W-:-:S04]  /*0a70*/  @P1 FFMA R3, R3, R6, R12 ;  /* 0x0000000603031223 */ /* 0x004fc8000000000c */
[----:B---3--:R-:W-:-:S04]  /*0a80*/  @P1 FFMA R12, R4, R16, R3 ;  /* 0x00000010040c1223 */ /* 0x008fc80000000003 */
[----:B----4-:R-:W-:-:S07]  /*0a90*/  @!P0 FFMA R12, R9, R10, R12 ;  /* 0x0000000a090c8223 */ /* 0x010fce000000000c */
.L_x_0:
[----:B------:R-:W1:Y:S01]  /*0aa0*/  LDC.64 R2, c[0x0][0x390] ;  /* 0x0000e400ff027b82 */ /* 0x000e620000000a00 */
[----:B------:R-:W-:-:S04]  /*0ab0*/  IMAD R13, R13, UR19, R0 ;  /* 0x000000130d0d7c24 */ /* 0x000fc8000f8e0200 */
[----:B-1----:R-:W-:-:S05]  /*0ac0*/  IMAD.WIDE R2, R13, 0x4, R2 ;  /* 0x000000040d027825 */ /* 0x002fca00078e0202 */
[----:B0-----:R-:W-:Y:S01]  /*0ad0*/  STG.E desc[UR16][R2.64], R12 ;  /* 0x0000000c02007986 */ /* 0x001fe2000c101910 */
[----:B------:R-:W-:Y:S05]  /*0ae0*/  EXIT ;  /* 0x000000000000794d */ /* 0x000fea0003800000 */
.L_x_4:
[----:B------:R-:W-:-:S00]  /*0af0*/  BRA `(.L_x_4) ;  /* 0xfffffffc00fc7947 */ /* 0x000fc0000383ffff */
[----:B------:R-:W-:-:S00]  /*0b00*/  NOP ;  /* 0x0000000000007918 */ /* 0x000fc00000000000 */
[----:B------:R-:W-:-:S00]  /*0b10*/  NOP ;  /* 0x0000000000007918 */ /* 0x000fc00000000000 */
[----:B------:R-:W-:-:S00]  /*0b20*/  NOP ;  /* 0x0000000000007918 */ /* 0x000fc00000000000 */
[----:B------:R-:W-:-:S00]  /*0b30*/  NOP ;  /* 0x0000000000007918 */ /* 0x000fc00000000000 */
[----:B------:R-:W-:-:S00]  /*0b40*/  NOP ;  /* 0x0000000000007918 */ /* 0x000fc00000000000 */
[----:B------:R-:W-:-:S00]  /*0b50*/  NOP ;  /* 0x0000000000007918 */ /* 0x000fc00000000000 */
[----:B------:R-:W-:-:S00]  /*0b60*/  NOP ;  /* 0x0000000000007918 */ /* 0x000fc00000000000 */
[----:B------:R-:W-:-:S00]  /*0b70*/  NOP ;  /* 0x0000000000007918 */ /* 0x000fc00000000000 */
.L_x_5:


//--------------------- .nv.shared.reserved.0     --------------------------
	.section	.nv.shared.reserved.0,"aw",@nobits
	.weak		__nv_reservedSMEM_offset_0_alias
	.size		__nv_reservedSMEM_offset_0_alias, 0, 64
	.other		__nv_reservedSMEM_offset_0_alias,@"STO_CUDA_RESERVED_SHARED STV_DEFAULT"
__nv_reservedSMEM_offset_0_alias:
	.zero		0
	.zero		64


//--------------------- .nv.constant0._Z11matMulNaivePKfS0_Pfii --------------------------
	.section	.nv.constant0._Z11matMulNaivePKfS0_Pfii,"a",@progbits
	.sectionflags	@""
	.align	4
.nv.constant0._Z11matMulNaivePKfS0_Pfii:
	.zero		928


//--------------------- SYMBOLS --------------------------

	.type		.nv.reservedSmem.offset0,@object
	.size		.nv.reservedSmem.offset0,0x4
